	.headerflags	@"EF_CUDA_TEXMODE_UNIFIED EF_CUDA_64BIT_ADDRESS EF_CUDA_ACCELERATORS EF_CUDA_SM90 EF_CUDA_VIRTUAL_SM(EF_CUDA_SM90)"
	.elftype	@"ET_EXEC"


//--------------------- .nv.info                  --------------------------
	.section	.nv.info,"",@"SHT_CUDA_INFO"
	.align	4


	//----- nvinfo : EIATTR_REGCOUNT
	.align		4
        /*0000*/ 	.byte	0x04, 0x2f
        /*0002*/ 	.short	(.L_3 - .L_2)
	.align		4
.L_2:
        /*0004*/ 	.word	index@(triton_poi_fused__native_batch_norm_legit_no_training_mul_sigmoid_67)
        /*0008*/ 	.word	0x00000020


	//----- nvinfo : EIATTR_MIN_STACK_SIZE
	.align		4
.L_3:
        /*000c*/ 	.byte	0x04, 0x12
        /*000e*/ 	.short	(.L_5 - .L_4)
	.align		4
.L_4:
        /*0010*/ 	.word	index@(triton_poi_fused__native_batch_norm_legit_no_training_mul_sigmoid_67)
        /*0014*/ 	.word	0x00000000


	//----- nvinfo : EIATTR_FRAME_SIZE
	.align		4
.L_5:
        /*0018*/ 	.byte	0x04, 0x11
        /*001a*/ 	.short	(.L_7 - .L_6)
	.align		4
.L_6:
        /*001c*/ 	.word	index@(triton_poi_fused__native_batch_norm_legit_no_training_mul_sigmoid_67)
        /*0020*/ 	.word	0x00000000


	//----- nvinfo : EIATTR_MIN_STACK_SIZE
	.align		4
.L_7:
        /*0024*/ 	.byte	0x04, 0x12
        /*0026*/ 	.short	(.L_9 - .L_8)
	.align		4
.L_8:
        /*0028*/ 	.word	index@(triton_poi_fused__native_batch_norm_legit_no_training_mul_sigmoid_67)
        /*002c*/ 	.word	0x00000000
.L_9:


//--------------------- .nv.info.triton_poi_fused__native_batch_norm_legit_no_training_mul_sigmoid_67 --------------------------
	.section	.nv.info.triton_poi_fused__native_batch_norm_legit_no_training_mul_sigmoid_67,"",@"SHT_CUDA_INFO"
	.sectionflags	@""
	.align	4


	//----- nvinfo : EIATTR_CUDA_API_VERSION
	.align		4
        /*0000*/ 	.byte	0x04, 0x37
        /*0002*/ 	.short	(.L_11 - .L_10)
.L_10:
        /*0004*/ 	.word	0x0000007c


	//----- nvinfo : EIATTR_KPARAM_INFO
	.align		4
.L_11:
        /*0008*/ 	.byte	0x04, 0x17
        /*000a*/ 	.short	(.L_13 - .L_12)
.L_12:
        /*000c*/ 	.word	0x00000000
        /*0010*/ 	.short	0x0006
        /*0012*/ 	.short	0x0030
        /*0014*/ 	.byte	0x00, 0xf0, 0x11, 0x00


	//----- nvinfo : EIATTR_KPARAM_INFO
	.align		4
.L_13:
        /*0018*/ 	.byte	0x04, 0x17
        /*001a*/ 	.short	(.L_15 - .L_14)
.L_14:
        /*001c*/ 	.word	0x00000000
        /*0020*/ 	.short	0x0005
        /*0022*/ 	.short	0x0028
        /*0024*/ 	.byte	0x00, 0xf4, 0x21, 0x00


	//----- nvinfo : EIATTR_KPARAM_INFO
	.align		4
.L_15:
        /*0028*/ 	.byte	0x04, 0x17
        /*002a*/ 	.short	(.L_17 - .L_16)
.L_16:
        /*002c*/ 	.word	0x00000000
        /*0030*/ 	.short	0x0004
        /*0032*/ 	.short	0x0020
        /*0034*/ 	.byte	0x00, 0xf4, 0x21, 0x00


	//----- nvinfo : EIATTR_KPARAM_INFO
	.align		4
.L_17:
        /*0038*/ 	.byte	0x04, 0x17
        /*003a*/ 	.short	(.L_19 - .L_18)
.L_18:
        /*003c*/ 	.word	0x00000000
        /*0040*/ 	.short	0x0003
        /*0042*/ 	.short	0x0018
        /*0044*/ 	.byte	0x00, 0xf4, 0x21, 0x00


	//----- nvinfo : EIATTR_KPARAM_INFO
	.align		4
.L_19:
        /*0048*/ 	.byte	0x04, 0x17
        /*004a*/ 	.short	(.L_21 - .L_20)
.L_20:
        /*004c*/ 	.word	0x00000000
        /*0050*/ 	.short	0x0002
        /*0052*/ 	.short	0x0010
        /*0054*/ 	.byte	0x00, 0xf4, 0x21, 0x00


	//----- nvinfo : EIATTR_KPARAM_INFO
	.align		4
.L_21:
        /*0058*/ 	.byte	0x04, 0x17
        /*005a*/ 	.short	(.L_23 - .L_22)
.L_22:
        /*005c*/ 	.word	0x00000000
        /*0060*/ 	.short	0x0001
        /*0062*/ 	.short	0x0008
        /*0064*/ 	.byte	0x00, 0xf4, 0x21, 0x00


	//----- nvinfo : EIATTR_KPARAM_INFO
	.align		4
.L_23:
        /*0068*/ 	.byte	0x04, 0x17
        /*006a*/ 	.short	(.L_25 - .L_24)
.L_24:
        /*006c*/ 	.word	0x00000000
        /*0070*/ 	.short	0x0000
        /*0072*/ 	.short	0x0000
        /*0074*/ 	.byte	0x00, 0xf4, 0x21, 0x00


	//----- nvinfo : EIATTR_SPARSE_MMA_MASK
	.align		4
.L_25:
        /*0078*/ 	.byte	0x03, 0x50
        /*007a*/ 	.short	0x0000


	//----- nvinfo : EIATTR_MAXREG_COUNT
	.align		4
        /*007c*/ 	.byte	0x03, 0x1b
        /*007e*/ 	.short	0x00ff


	//----- nvinfo : EIATTR_EXIT_INSTR_OFFSETS
	.align		4
        /*0080*/ 	.byte	0x04, 0x1c
        /*0082*/ 	.short	(.L_27 - .L_26)


	//   ....[0]....
.L_26:
        /*0084*/ 	.word	0x000009f0


	//   ....[1]....
        /*0088*/ 	.word	0x00000a10


	//----- nvinfo : EIATTR_REQNTID
	.align		4
.L_27:
        /*008c*/ 	.byte	0x04, 0x10
        /*008e*/ 	.short	(.L_29 - .L_28)
.L_28:
        /*0090*/ 	.word	0x00000080
        /*0094*/ 	.word	0x00000001
        /*0098*/ 	.word	0x00000001


	//----- nvinfo : EIATTR_CBANK_PARAM_SIZE
	.align		4
.L_29:
        /*009c*/ 	.byte	0x03, 0x19
        /*009e*/ 	.short	0x0034


	//----- nvinfo : EIATTR_PARAM_CBANK
	.align		4
        /*00a0*/ 	.byte	0x04, 0x0a
        /*00a2*/ 	.short	(.L_31 - .L_30)
	.align		4
.L_30:
        /*00a4*/ 	.word	index@(.nv.constant0.triton_poi_fused__native_batch_norm_legit_no_training_mul_sigmoid_67)
        /*00a8*/ 	.short	0x0210
        /*00aa*/ 	.short	0x0034


	//----- nvinfo : EIATTR_SW_WAR
	.align		4
.L_31:
        /*00ac*/ 	.byte	0x04, 0x36
        /*00ae*/ 	.short	(.L_33 - .L_32)
.L_32:
        /*00b0*/ 	.word	0x00000008
.L_33:


//--------------------- .nv.callgraph             --------------------------
	.section	.nv.callgraph,"",@"SHT_CUDA_CALLGRAPH"
	.align	4
	.sectionentsize	8
	.align		4
        /*0000*/ 	.word	0x00000000
	.align		4
        /*0004*/ 	.word	0xffffffff
	.align		4
        /*0008*/ 	.word	0x00000000
	.align		4
        /*000c*/ 	.word	0xfffffffe
	.align		4
        /*0010*/ 	.word	0x00000000
	.align		4
        /*0014*/ 	.word	0xfffffffd
	.align		4
        /*0018*/ 	.word	0x00000000
	.align		4
        /*001c*/ 	.word	0xfffffffc


//--------------------- .nv.constant4             --------------------------
	.section	.nv.constant4,"a",@progbits
	.align	8
	.align		8
.nv.constant4:
        /*0000*/ 	.dword	_$_str
	.align		8
        /*0008*/ 	.dword	_$_str_$_2


//--------------------- .text.triton_poi_fused__native_batch_norm_legit_no_training_mul_sigmoid_67 --------------------------
	.section	.text.triton_poi_fused__native_batch_norm_legit_no_training_mul_sigmoid_67,"ax",@progbits
	.align	128
        .global         triton_poi_fused__native_batch_norm_legit_no_training_mul_sigmoid_67
        .type           triton_poi_fused__native_batch_norm_legit_no_training_mul_sigmoid_67,@function
        .size           triton_poi_fused__native_batch_norm_legit_no_training_mul_sigmoid_67,(.L_x_1 - triton_poi_fused__native_batch_norm_legit_no_training_mul_sigmoid_67)
        .other          triton_poi_fused__native_batch_norm_legit_no_training_mul_sigmoid_67,@"STO_CUDA_ENTRY STV_DEFAULT"
triton_poi_fused__native_batch_norm_legit_no_training_mul_sigmoid_67:
.text.triton_poi_fused__native_batch_norm_legit_no_training_mul_sigmoid_67:
[----:B------:R-:W0:Y:S01]  /*0000*/  LDC R1, c[0x0][0x28] ;  /* 0x00000a00ff017b82 */ /* 0x000e220000000800 */
[----:B------:R-:W1:Y:S01]  /*0010*/  S2R R0, SR_TID.X ;  /* 0x0000000000007919 */ /* 0x000e620000002100 */
[----:B------:R-:W-:-:S06]  /*0020*/  HFMA2.MMA R2, -RZ, RZ, 0, 0 ;  /* 0x00000000ff027435 */ /* 0x000fcc00000001ff */
[----:B------:R-:W2:Y:S01]  /*0030*/  LDC.64 R4, c[0x0][0x228] ;  /* 0x00008a00ff047b82 */ /* 0x000ea20000000a00 */
[----:B------:R-:W-:Y:S01]  /*0040*/  MOV R10, RZ ;  /* 0x000000ff000a7202 */ /* 0x000fe20000000f00 */
[----:B------:R-:W3:Y:S01]  /*0050*/  S2R R3, SR_CTAID.X ;  /* 0x0000000000037919 */ /* 0x000ee20000002500 */
[----:B------:R-:W-:Y:S01]  /*0060*/  CS2R R18, SRZ ;  /* 0x0000000000127805 */ /* 0x000fe2000001ff00 */
[----:B------:R-:W-:Y:S01]  /*0070*/  ULDC.64 UR4, c[0x0][0x208] ;  /* 0x0000820000047ab9 */ /* 0x000fe20000000a00 */
[----:B------:R-:W-:-:S03]  /*0080*/  CS2R R20, SRZ ;  /* 0x0000000000147805 */ /* 0x000fc6000001ff00 */
[----:B------:R-:W4:Y:S08]  /*0090*/  LDC.64 R22, c[0x0][0x230] ;  /* 0x00008c00ff167b82 */ /* 0x000f300000000a00 */
[----:B------:R-:W5:Y:S01]  /*00a0*/  LDC.64 R24, c[0x0][0x238] ;  /* 0x00008e00ff187b82 */ /* 0x000f620000000a00 */
[----:B-1----:R-:W-:-:S04]  /*00b0*/  SHF.L.U32 R0, R0, 0x2, RZ ;  /* 0x0000000200007819 */ /* 0x002fc800000006ff */
[----:B------:R-:W-:-:S04]  /*00c0*/  LOP3.LUT R0, R0, 0x1fc, RZ, 0xc0, !PT ;  /* 0x000001fc00007812 */ /* 0x000fc800078ec0ff */
[----:B---3--:R-:W-:-:S04]  /*00d0*/  LEA R3, R3, R0, 0x9 ;  /* 0x0000000003037211 */ /* 0x008fc800078e48ff */
[----:B------:R-:W-:Y:S01]  /*00e0*/  IADD3 R11, R3, 0x2, RZ ;  /* 0x00000002030b7810 */ /* 0x000fe20007ffe0ff */
[C---:B------:R-:W-:Y:S01]  /*00f0*/  IMAD.HI R0, R3.reuse, -0x4549a9ef, R2 ;  /* 0xbab6561103007827 */ /* 0x040fe200078e0202 */
[----:B------:R-:W-:-:S04]  /*0100*/  ISETP.GE.AND P0, PT, R3, 0xaf80, PT ;  /* 0x0000af800300780c */ /* 0x000fc80003f06270 */
[----:B------:R-:W-:-:S04]  /*0110*/  SHF.R.U32.HI R7, RZ, 0x1f, R0 ;  /* 0x0000001fff077819 */ /* 0x000fc80000011600 */
[----:B------:R-:W-:Y:S01]  /*0120*/  LEA.HI.SX32 R7, R0, R7, 0x17 ;  /* 0x0000000700077211 */ /* 0x000fe200078fbaff */
[----:B------:R-:W-:-:S04]  /*0130*/  IMAD.HI R0, R11, -0x4549a9ef, R10 ;  /* 0xbab656110b007827 */ /* 0x000fc800078e020a */
[----:B------:R-:W-:Y:S01]  /*0140*/  IMAD R9, R7, -0x2be, R3 ;  /* 0xfffffd4207097824 */ /* 0x000fe200078e0203 */
[----:B------:R-:W-:-:S03]  /*0150*/  SHF.R.U32.HI R13, RZ, 0x1f, R0 ;  /* 0x0000001fff0d7819 */ /* 0x000fc60000011600 */
[----:B--2---:R-:W-:Y:S01]  /*0160*/  IMAD.WIDE R6, R9, 0x4, R4 ;  /* 0x0000000409067825 */ /* 0x004fe200078e0204 */
[----:B------:R-:W-:-:S04]  /*0170*/  LEA.HI.SX32 R13, R0, R13, 0x17 ;  /* 0x0000000d000d7211 */ /* 0x000fc800078fbaff */
[----:B------:R1:W2:Y:S01]  /*0180*/  @!P0 LDG.E.EL.64 R18, desc[UR4][R6.64] ;  /* 0x0000000406128981 */ /* 0x0002a2000c2e1b00 */
[----:B------:R-:W-:Y:S02]  /*0190*/  IMAD R27, R13, -0x2be, R11 ;  /* 0xfffffd420d1b7824 */ /* 0x000fe400078e020b */
[----:B------:R-:W3:Y:S02]  /*01a0*/  LDC.64 R12, c[0x0][0x218] ;  /* 0x00008600ff0c7b82 */ /* 0x000ee40000000a00 */
[----:B------:R-:W-:-:S05]  /*01b0*/  IMAD.WIDE R14, R27, 0x4, R4 ;  /* 0x000000041b0e7825 */ /* 0x000fca00078e0204 */
[----:B------:R4:W2:Y:S01]  /*01c0*/  @!P0 LDG.E.EL.64 R20, desc[UR4][R14.64] ;  /* 0x000000040e148981 */ /* 0x0008a2000c2e1b00 */
[----:B------:R-:W3:Y:S01]  /*01d0*/  LDC.64 R4, c[0x0][0x220] ;  /* 0x00008800ff047b82 */ /* 0x000ee20000000a00 */
[----:B------:R-:W-:Y:S01]  /*01e0*/  HFMA2.MMA R11, -RZ, RZ, 0, 0 ;  /* 0x00000000ff0b7435 */ /* 0x000fe200000001ff */
[----:B------:R-:W-:Y:S02]  /*01f0*/  CS2R R16, SRZ ;  /* 0x0000000000107805 */ /* 0x000fe4000001ff00 */
[----:B-1----:R-:W-:Y:S02]  /*0200*/  CS2R R6, SRZ ;  /* 0x0000000000067805 */ /* 0x002fe4000001ff00 */
[----:B0---4-:R-:W-:Y:S01]  /*0210*/  CS2R R14, SRZ ;  /* 0x00000000000e7805 */ /* 0x011fe2000001ff00 */
[----:B---3--:R-:W-:-:S04]  /*0220*/  IMAD.WIDE R28, R9, 0x4, R4 ;  /* 0x00000004091c7825 */ /* 0x008fc800078e0204 */
[----:B------:R-:W-:Y:S01]  /*0230*/  IMAD.WIDE R4, R27, 0x4, R4 ;  /* 0x000000041b047825 */ /* 0x000fe200078e0204 */
[----:B------:R0:W3:Y:S04]  /*0240*/  @!P0 LDG.E.EL.64 R16, desc[UR4][R28.64] ;  /* 0x000000041c108981 */ /* 0x0000e8000c2e1b00 */
[----:B------:R1:W4:Y:S01]  /*0250*/  @!P0 LDG.E.EL.64 R10, desc[UR4][R4.64] ;  /* 0x00000004040a8981 */ /* 0x000322000c2e1b00 */
[----:B0-----:R-:W-:Y:S01]  /*0260*/  IMAD.WIDE R28, R3, 0x4, R12 ;  /* 0x00000004031c7825 */ /* 0x001fe200078e020c */
[----:B-1----:R-:W-:-:S03]  /*0270*/  CS2R R4, SRZ ;  /* 0x0000000000047805 */ /* 0x002fc6000001ff00 */
[----:B------:R-:W-:-:S03]  /*0280*/  IMAD.WIDE R12, R9, 0x4, R22 ;  /* 0x00000004090c7825 */ /* 0x000fc600078e0216 */
[----:B------:R5:W3:Y:S04]  /*0290*/  @!P0 LDG.E.128 R4, desc[UR4][R28.64] ;  /* 0x000000041c048981 */ /* 0x000ae8000c1e1d00 */
[----:B------:R0:W4:Y:S01]  /*02a0*/  @!P0 LDG.E.EL.64 R14, desc[UR4][R12.64] ;  /* 0x000000040c0e8981 */ /* 0x000122000c2e1b00 */
[----:B-----5:R-:W-:Y:S01]  /*02b0*/  IMAD.WIDE R28, R9, 0x4, R24 ;  /* 0x00000004091c7825 */ /* 0x020fe200078e0218 */
[----:B0-----:R-:W-:Y:S02]  /*02c0*/  CS2R R12, SRZ ;  /* 0x00000000000c7805 */ /* 0x001fe4000001ff00 */
[----:B------:R-:W-:-:S04]  /*02d0*/  CS2R R8, SRZ ;  /* 0x0000000000087805 */ /* 0x000fc8000001ff00 */
[----:B------:R0:W5:Y:S01]  /*02e0*/  @!P0 LDG.E.EL.64 R12, desc[UR4][R28.64] ;  /* 0x000000041c0c8981 */ /* 0x000162000c2e1b00 */
[----:B------:R-:W-:-:S04]  /*02f0*/  IMAD.WIDE R24, R27, 0x4, R24 ;  /* 0x000000041b187825 */ /* 0x000fc800078e0218 */
[----:B0-----:R-:W-:Y:S01]  /*0300*/  IMAD.WIDE R28, R27, 0x4, R22 ;  /* 0x000000041b1c7825 */ /* 0x001fe200078e0216 */
[----:B------:R-:W-:-:S04]  /*0310*/  CS2R R22, SRZ ;  /* 0x0000000000167805 */ /* 0x000fc8000001ff00 */
[----:B------:R-:W5:Y:S04]  /*0320*/  @!P0 LDG.E.EL.64 R8, desc[UR4][R28.64] ;  /* 0x000000041c088981 */ /* 0x000f68000c2e1b00 */
[----:B------:R0:W5:Y:S01]  /*0330*/  @!P0 LDG.E.EL.64 R22, desc[UR4][R24.64] ;  /* 0x0000000418168981 */ /* 0x000162000c2e1b00 */
[----:B------:R-:W-:Y:S01]  /*0340*/  MOV R0, 0x3e800000 ;  /* 0x3e80000000007802 */ /* 0x000fe20000000f00 */
[----:B--2---:R-:W-:Y:S01]  /*0350*/  FADD R18, R18, 9.9999997473787516356e-06 ;  /* 0x3727c5ac12127421 */ /* 0x004fe20000000000 */
[----:B------:R-:W-:-:S03]  /*0360*/  FADD R19, R19, 9.9999997473787516356e-06 ;  /* 0x3727c5ac13137421 */ /* 0x000fc60000000000 */
[----:B------:R-:W1:Y:S01]  /*0370*/  MUFU.SQRT R2, R18 ;  /* 0x0000001200027308 */ /* 0x000e620000002000 */
[----:B------:R-:W-:Y:S01]  /*0380*/  FADD R20, R20, 9.9999997473787516356e-06 ;  /* 0x3727c5ac14147421 */ /* 0x000fe20000000000 */
[----:B------:R-:W-:-:S06]  /*0390*/  FADD R21, R21, 9.9999997473787516356e-06 ;  /* 0x3727c5ac15157421 */ /* 0x000fcc0000000000 */
[----:B------:R-:W2:Y:S01]  /*03a0*/  MUFU.SQRT R19, R19 ;  /* 0x0000001300137308 */ /* 0x000ea20000002000 */
[----:B-1----:R-:W-:-:S07]  /*03b0*/  FSETP.GT.AND P5, PT, R2, 8.50705917302346158658e+37, PT ;  /* 0x7e8000000200780b */ /* 0x002fce0003fa4000 */
[----:B------:R-:W1:Y:S01]  /*03c0*/  MUFU.SQRT R26, R20 ;  /* 0x00000014001a7308 */ /* 0x000e620000002000 */
[----:B------:R-:W-:Y:S02]  /*03d0*/  FSETP.GEU.AND P1, PT, R2, 1.175494350822287508e-38, PT ;  /* 0x008000000200780b */ /* 0x000fe40003f2e000 */
[----:B0-----:R-:W-:Y:S02]  /*03e0*/  FSEL R25, R0, 1, P5 ;  /* 0x3f80000000197808 */ /* 0x001fe40002800000 */
[----:B--2---:R-:W-:-:S03]  /*03f0*/  FSETP.GT.AND P2, PT, R19, 8.50705917302346158658e+37, PT ;  /* 0x7e8000001300780b */ /* 0x004fc60003f44000 */
[----:B------:R-:W0:Y:S01]  /*0400*/  MUFU.SQRT R27, R21 ;  /* 0x00000015001b7308 */ /* 0x000e220000002000 */
[----:B------:R-:W-:Y:S02]  /*0410*/  FSETP.GEU.AND P3, PT, R19, 1.175494350822287508e-38, PT ;  /* 0x008000001300780b */ /* 0x000fe40003f6e000 */
[----:B------:R-:W-:Y:S01]  /*0420*/  FSEL R24, R0, 1, P2 ;  /* 0x3f80000000187808 */ /* 0x000fe20001000000 */
[----:B------:R-:W-:Y:S02]  /*0430*/  @P5 FMUL R2, R2, 0.25 ;  /* 0x3e80000002025820 */ /* 0x000fe40000400000 */
[----:B------:R-:W-:Y:S01]  /*0440*/  @!P1 FMUL R25, R25, 16777216 ;  /* 0x4b80000019199820 */ /* 0x000fe20000400000 */
[----:B-1----:R-:W-:Y:S01]  /*0450*/  FSETP.GT.AND P4, PT, R26, 8.50705917302346158658e+37, PT ;  /* 0x7e8000001a00780b */ /* 0x002fe20003f84000 */
[----:B------:R-:W-:Y:S01]  /*0460*/  @!P1 FMUL R2, R2, 16777216 ;  /* 0x4b80000002029820 */ /* 0x000fe20000400000 */
[----:B------:R-:W-:Y:S02]  /*0470*/  FSETP.GEU.AND P5, PT, R26, 1.175494350822287508e-38, PT ;  /* 0x008000001a00780b */ /* 0x000fe40003fae000 */
[----:B------:R-:W-:Y:S01]  /*0480*/  FSEL R29, R0, 1, P4 ;  /* 0x3f800000001d7808 */ /* 0x000fe20002000000 */
[----:B------:R-:W-:-:S02]  /*0490*/  @P2 FMUL R19, R19, 0.25 ;  /* 0x3e80000013132820 */ /* 0x000fc40000400000 */
[----:B------:R-:W1:Y:S01]  /*04a0*/  MUFU.RCP R2, R2 ;  /* 0x0000000200027308 */ /* 0x000e620000001000 */
[----:B0-----:R-:W-:Y:S01]  /*04b0*/  FSETP.GT.AND P6, PT, R27, 8.50705917302346158658e+37, PT ;  /* 0x7e8000001b00780b */ /* 0x001fe20003fc4000 */
[----:B------:R-:W-:Y:S01]  /*04c0*/  @!P3 FMUL R19, R19, 16777216 ;  /* 0x4b8000001313b820 */ /* 0x000fe20000400000 */
[----:B------:R-:W-:Y:S01]  /*04d0*/  FSETP.GEU.AND P1, PT, R27, 1.175494350822287508e-38, PT ;  /* 0x008000001b00780b */ /* 0x000fe20003f2e000 */
[----:B------:R-:W-:Y:S01]  /*04e0*/  @!P3 FMUL R24, R24, 16777216 ;  /* 0x4b8000001818b820 */ /* 0x000fe20000400000 */
[----:B------:R-:W-:Y:S01]  /*04f0*/  FSEL R21, R0, 1, P6 ;  /* 0x3f80000000157808 */ /* 0x000fe20003000000 */
[----:B------:R-:W-:Y:S02]  /*0500*/  @P4 FMUL R26, R26, 0.25 ;  /* 0x3e8000001a1a4820 */ /* 0x000fe40000400000 */
[----:B------:R-:W0:Y:S01]  /*0510*/  MUFU.RCP R19, R19 ;  /* 0x0000001300137308 */ /* 0x000e220000001000 */
[----:B------:R-:W-:Y:S01]  /*0520*/  @!P5 FMUL R29, R29, 16777216 ;  /* 0x4b8000001d1dd820 */ /* 0x000fe20000400000 */
[----:B------:R-:W-:-:S04]  /*0530*/  @!P5 FMUL R26, R26, 16777216 ;  /* 0x4b8000001a1ad820 */ /* 0x000fc80000400000 */
[----:B------:R-:W-:Y:S01]  /*0540*/  @P6 FMUL R27, R27, 0.25 ;  /* 0x3e8000001b1b6820 */ /* 0x000fe20000400000 */
[----:B-1----:R-:W-:Y:S01]  /*0550*/  FMUL R25, R2, R25 ;  /* 0x0000001902197220 */ /* 0x002fe20000400000 */
[----:B------:R-:W1:Y:S01]  /*0560*/  MUFU.RCP R18, R26 ;  /* 0x0000001a00127308 */ /* 0x000e620000001000 */
[----:B------:R-:W-:Y:S01]  /*0570*/  @!P1 FMUL R21, R21, 16777216 ;  /* 0x4b80000015159820 */ /* 0x000fe20000400000 */
[----:B------:R-:W-:Y:S01]  /*0580*/  @!P1 FMUL R27, R27, 16777216 ;  /* 0x4b8000001b1b9820 */ /* 0x000fe20000400000 */
[----:B---3--:R-:W-:Y:S01]  /*0590*/  FADD R4, -R16, R4 ;  /* 0x0000000410047221 */ /* 0x008fe20000000100 */
[----:B------:R-:W-:Y:S01]  /*05a0*/  FADD R5, -R17, R5 ;  /* 0x0000000511057221 */ /* 0x000fe20000000100 */
[----:B----4-:R-:W-:Y:S01]  /*05b0*/  FADD R7, -R11, R7 ;  /* 0x000000070b077221 */ /* 0x010fe20000000100 */
[----:B------:R-:W-:Y:S01]  /*05c0*/  FADD R6, -R10, R6 ;  /* 0x000000060a067221 */ /* 0x000fe20000000100 */
[----:B------:R-:W-:Y:S01]  /*05d0*/  FMUL R25, R4, R25 ;  /* 0x0000001904197220 */ /* 0x000fe20000400000 */
[----:B------:R-:W2:Y:S01]  /*05e0*/  MUFU.RCP R20, R27 ;  /* 0x0000001b00147308 */ /* 0x000ea20000001000 */
[----:B0-----:R-:W-:-:S04]  /*05f0*/  FMUL R24, R19, R24 ;  /* 0x0000001813187220 */ /* 0x001fc80000400000 */
[----:B------:R-:W-:Y:S01]  /*0600*/  FMUL R24, R5, R24 ;  /* 0x0000001805187220 */ /* 0x000fe20000400000 */
[----:B-1----:R-:W-:-:S04]  /*0610*/  FMUL R29, R18, R29 ;  /* 0x0000001d121d7220 */ /* 0x002fc80000400000 */
[----:B------:R-:W-:Y:S01]  /*0620*/  FMUL R29, R6, R29 ;  /* 0x0000001d061d7220 */ /* 0x000fe20000400000 */
[----:B-----5:R-:W-:Y:S01]  /*0630*/  FFMA R12, R25, R14, R12 ;  /* 0x0000000e190c7223 */ /* 0x020fe2000000000c */
[----:B--2---:R-:W-:Y:S01]  /*0640*/  FMUL R20, R20, R21 ;  /* 0x0000001514147220 */ /* 0x004fe20000400000 */
[----:B------:R-:W-:Y:S02]  /*0650*/  FFMA R13, R24, R15, R13 ;  /* 0x0000000f180d7223 */ /* 0x000fe4000000000d */
[----:B------:R-:W-:Y:S01]  /*0660*/  FADD R2, RZ, -R12 ;  /* 0x8000000cff027221 */ /* 0x000fe20000000000 */
[----:B------:R-:W-:-:S03]  /*0670*/  FMUL R20, R7, R20 ;  /* 0x0000001407147220 */ /* 0x000fc60000400000 */
[----:B------:R-:W-:Y:S01]  /*0680*/  FMUL R5, R2, 1.4426950216293334961 ;  /* 0x3fb8aa3b02057820 */ /* 0x000fe20000400000 */
[----:B------:R-:W-:-:S04]  /*0690*/  FADD R2, RZ, -R13 ;  /* 0x8000000dff027221 */ /* 0x000fc80000000000 */
[----:B------:R-:W-:Y:S01]  /*06a0*/  FMUL R6, R2, 1.4426950216293334961 ;  /* 0x3fb8aa3b02067820 */ /* 0x000fe20000400000 */
[----:B------:R-:W-:-:S04]  /*06b0*/  FSETP.GEU.AND P1, PT, R5, -126, PT ;  /* 0xc2fc00000500780b */ /* 0x000fc80003f2e000 */
[----:B------:R-:W-:Y:S01]  /*06c0*/  FSETP.GEU.AND P2, PT, R6, -126, PT ;  /* 0xc2fc00000600780b */ /* 0x000fe20003f4e000 */
[----:B------:R-:W-:Y:S01]  /*06d0*/  FFMA R8, R29, R8, R22 ;  /* 0x000000081d087223 */ /* 0x000fe20000000016 */
[----:B------:R-:W-:-:S03]  /*06e0*/  FFMA R9, R20, R9, R23 ;  /* 0x0000000914097223 */ /* 0x000fc60000000017 */
[----:B------:R-:W-:Y:S01]  /*06f0*/  FADD R2, RZ, -R8 ;  /* 0x80000008ff027221 */ /* 0x000fe20000000000 */
[----:B------:R-:W-:-:S03]  /*0700*/  FADD R4, RZ, -R9 ;  /* 0x80000009ff047221 */ /* 0x000fc60000000000 */
[----:B------:R-:W-:Y:S01]  /*0710*/  FMUL R7, R2, 1.4426950216293334961 ;  /* 0x3fb8aa3b02077820 */ /* 0x000fe20000400000 */
[----:B------:R-:W-:Y:S01]  /*0720*/  FMUL R11, R4, 1.4426950216293334961 ;  /* 0x3fb8aa3b040b7820 */ /* 0x000fe20000400000 */
[----:B------:R-:W-:Y:S02]  /*0730*/  @!P1 FMUL R5, R5, 0.5 ;  /* 0x3f00000005059820 */ /* 0x000fe40000400000 */
[----:B------:R-:W-:Y:S01]  /*0740*/  @!P2 FMUL R6, R6, 0.5 ;  /* 0x3f0000000606a820 */ /* 0x000fe20000400000 */
[----:B------:R-:W-:Y:S01]  /*0750*/  FSETP.GEU.AND P3, PT, R7, -126, PT ;  /* 0xc2fc00000700780b */ /* 0x000fe20003f6e000 */
[----:B------:R-:W0:Y:S01]  /*0760*/  MUFU.EX2 R2, R5 ;  /* 0x0000000500027308 */ /* 0x000e220000000800 */
[----:B------:R-:W-:-:S07]  /*0770*/  FSETP.GEU.AND P4, PT, R11, -126, PT ;  /* 0xc2fc00000b00780b */ /* 0x000fce0003f8e000 */
[----:B------:R-:W1:Y:S04]  /*0780*/  MUFU.EX2 R4, R6 ;  /* 0x0000000600047308 */ /* 0x000e680000000800 */
[----:B------:R-:W-:Y:S02]  /*0790*/  @!P3 FMUL R7, R7, 0.5 ;  /* 0x3f0000000707b820 */ /* 0x000fe40000400000 */
[----:B------:R-:W-:Y:S01]  /*07a0*/  @!P4 FMUL R11, R11, 0.5 ;  /* 0x3f0000000b0bc820 */ /* 0x000fe20000400000 */
[----:B0-----:R-:W-:Y:S01]  /*07b0*/  @!P1 FMUL R2, R2, R2 ;  /* 0x0000000202029220 */ /* 0x001fe20000400000 */
[----:B------:R0:W2:Y:S03]  /*07c0*/  MUFU.EX2 R10, R7 ;  /* 0x00000007000a7308 */ /* 0x0000a60000000800 */
[----:B------:R-:W-:Y:S01]  /*07d0*/  FADD R2, R2, 1 ;  /* 0x3f80000002027421 */ /* 0x000fe20000000000 */
[----:B-1----:R-:W-:-:S04]  /*07e0*/  @!P2 FMUL R4, R4, R4 ;  /* 0x000000040404a220 */ /* 0x002fc80000400000 */
[----:B------:R-:W1:Y:S01]  /*07f0*/  MUFU.EX2 R14, R11 ;  /* 0x0000000b000e7308 */ /* 0x000e620000000800 */
[----:B------:R-:W-:Y:S01]  /*0800*/  FSETP.GT.AND P1, PT, R2, 8.50705917302346158658e+37, PT ;  /* 0x7e8000000200780b */ /* 0x000fe20003f24000 */
[----:B------:R-:W-:Y:S02]  /*0810*/  FADD R15, R4, 1 ;  /* 0x3f800000040f7421 */ /* 0x000fe40000000000 */
[----:B------:R-:W3:Y:S01]  /*0820*/  LDC.64 R4, c[0x0][0x210] ;  /* 0x00008400ff047b82 */ /* 0x000ee20000000a00 */
[----:B0-----:R-:W-:Y:S01]  /*0830*/  FSEL R7, R0, 1, P1 ;  /* 0x3f80000000077808 */ /* 0x001fe20000800000 */
[----:B--2---:R-:W-:Y:S01]  /*0840*/  @!P3 FMUL R10, R10, R10 ;  /* 0x0000000a0a0ab220 */ /* 0x004fe20000400000 */
[----:B------:R-:W-:-:S03]  /*0850*/  FSETP.GT.AND P2, PT, R15, 8.50705917302346158658e+37, PT ;  /* 0x7e8000000f00780b */ /* 0x000fc60003f44000 */
[----:B------:R-:W-:Y:S01]  /*0860*/  FADD R10, R10, 1 ;  /* 0x3f8000000a0a7421 */ /* 0x000fe20000000000 */
[----:B------:R-:W-:-:S03]  /*0870*/  FSEL R6, R0, 1, P2 ;  /* 0x3f80000000067808 */ /* 0x000fc60001000000 */
[----:B------:R-:W-:Y:S01]  /*0880*/  @P1 FMUL R2, R2, 0.25 ;  /* 0x3e80000002021820 */ /* 0x000fe20000400000 */
[----:B-1----:R-:W-:Y:S01]  /*0890*/  @!P4 FMUL R14, R14, R14 ;  /* 0x0000000e0e0ec220 */ /* 0x002fe20000400000 */
[----:B------:R-:W-:-:S03]  /*08a0*/  FSETP.GT.AND P3, PT, R10, 8.50705917302346158658e+37, PT ;  /* 0x7e8000000a00780b */ /* 0x000fc60003f64000 */
[----:B------:R-:W-:Y:S01]  /*08b0*/  FADD R14, R14, 1 ;  /* 0x3f8000000e0e7421 */ /* 0x000fe20000000000 */
[----:B------:R-:W0:Y:S01]  /*08c0*/  MUFU.RCP R2, R2 ;  /* 0x0000000200027308 */ /* 0x000e220000001000 */
[----:B------:R-:W-:Y:S01]  /*08d0*/  @P2 FMUL R15, R15, 0.25 ;  /* 0x3e8000000f0f2820 */ /* 0x000fe20000400000 */
[----:B------:R-:W-:Y:S02]  /*08e0*/  FSEL R11, R0, 1, P3 ;  /* 0x3f800000000b7808 */ /* 0x000fe40001800000 */
[----:B------:R-:W-:-:S04]  /*08f0*/  FSETP.GT.AND P4, PT, R14, 8.50705917302346158658e+37, PT ;  /* 0x7e8000000e00780b */ /* 0x000fc80003f84000 */
[----:B------:R-:W1:Y:S01]  /*0900*/  MUFU.RCP R15, R15 ;  /* 0x0000000f000f7308 */ /* 0x000e620000001000 */
[----:B------:R-:W-:Y:S01]  /*0910*/  @P3 FMUL R10, R10, 0.25 ;  /* 0x3e8000000a0a3820 */ /* 0x000fe20000400000 */
[----:B------:R-:W-:Y:S01]  /*0920*/  FSEL R17, R0, 1, P4 ;  /* 0x3f80000000117808 */ /* 0x000fe20002000000 */
[----:B---3--:R-:W-:-:S04]  /*0930*/  IMAD.WIDE R4, R3, 0x4, R4 ;  /* 0x0000000403047825 */ /* 0x008fc800078e0204 */
[----:B0-----:R-:W-:Y:S01]  /*0940*/  FMUL R7, R2, R7 ;  /* 0x0000000702077220 */ /* 0x001fe20000400000 */
[----:B------:R-:W0:Y:S01]  /*0950*/  MUFU.RCP R10, R10 ;  /* 0x0000000a000a7308 */ /* 0x000e220000001000 */
[----:B------:R-:W-:Y:S02]  /*0960*/  @P4 FMUL R14, R14, 0.25 ;  /* 0x3e8000000e0e4820 */ /* 0x000fe40000400000 */
[----:B------:R-:W-:Y:S01]  /*0970*/  FMUL R12, R12, R7 ;  /* 0x000000070c0c7220 */ /* 0x000fe20000400000 */
[----:B-1----:R-:W-:-:S04]  /*0980*/  FMUL R6, R15, R6 ;  /* 0x000000060f067220 */ /* 0x002fc80000400000 */
[----:B------:R-:W1:Y:S01]  /*0990*/  MUFU.RCP R14, R14 ;  /* 0x0000000e000e7308 */ /* 0x000e620000001000 */
[----:B------:R-:W-:Y:S01]  /*09a0*/  FMUL R13, R13, R6 ;  /* 0x000000060d0d7220 */ /* 0x000fe20000400000 */
[----:B0-----:R-:W-:Y:S01]  /*09b0*/  FMUL R11, R10, R11 ;  /* 0x0000000b0a0b7220 */ /* 0x001fe20000400000 */
[----:B-1----:R-:W-:-:S03]  /*09c0*/  FMUL R0, R14, R17 ;  /* 0x000000110e007220 */ /* 0x002fc60000400000 */
[----:B------:R-:W-:Y:S01]  /*09d0*/  FMUL R14, R8, R11 ;  /* 0x0000000b080e7220 */ /* 0x000fe20000400000 */
[----:B------:R-:W-:Y:S01]  /*09e0*/  FMUL R15, R9, R0 ;  /* 0x00000000090f7220 */ /* 0x000fe20000400000 */
[----:B------:R-:W-:Y:S06]  /*09f0*/  @P0 EXIT ;  /* 0x000000000000094d */ /* 0x000fec0003800000 */
[----:B------:R-:W-:Y:S01]  /*0a00*/  STG.E.128 desc[UR4][R4.64], R12 ;  /* 0x0000000c04007986 */ /* 0x000fe2000c101d04 */
[----:B------:R-:W-:Y:S05]  /*0a10*/  EXIT ;  /* 0x000000000000794d */ /* 0x000fea0003800000 */
.L_x_0:
[----:B------:R-:W-:-:S00]  /*0a20*/  BRA `(.L_x_0) ;  /* 0xfffffffc00fc7947 */ /* 0x000fc0000383ffff */
[----:B------:R-:W-:-:S00]  /*0a30*/  NOP ;  /* 0x0000000000007918 */ /* 0x000fc00000000000 */
        /* <DEDUP_REMOVED lines=12> */
.L_x_1:


//--------------------- .nv.global.init           --------------------------
	.section	.nv.global.init,"aw",@progbits
.nv.global.init:
	.type		_$_str,@object
	.size		_$_str,(_$_str_$_2 - _$_str)
_$_str:
        /*0000*/ 	.byte	0x5f, 0x5f, 0x43, 0x55, 0x44, 0x41, 0x5f, 0x46, 0x54, 0x5a, 0x00
	.type		_$_str_$_2,@object
	.size		_$_str_$_2,(.L_1 - _$_str_$_2)
_$_str_$_2:
        /*000b*/ 	.byte	0x5f, 0x5f, 0x43, 0x55, 0x44, 0x41, 0x5f, 0x50, 0x52, 0x45, 0x43, 0x5f, 0x53, 0x51, 0x52, 0x54
        /*001b*/ 	.byte	0x00
.L_1:


//--------------------- .nv.constant0.triton_poi_fused__native_batch_norm_legit_no_training_mul_sigmoid_67 --------------------------
	.section	.nv.constant0.triton_poi_fused__native_batch_norm_legit_no_training_mul_sigmoid_67,"a",@progbits
	.sectionflags	@""
	.align	4
.nv.constant0.triton_poi_fused__native_batch_norm_legit_no_training_mul_sigmoid_67:
	.zero		580
